	.headerflags	@"EF_CUDA_TEXMODE_UNIFIED EF_CUDA_64BIT_ADDRESS EF_CUDA_SM89 EF_CUDA_VIRTUAL_SM(EF_CUDA_SM89)"
	.elftype	@"ET_EXEC"


//--------------------- .nv.info                  --------------------------
	.section	.nv.info,"",@"SHT_CUDA_INFO"
	.align	4


	//----- nvinfo : EIATTR_REGCOUNT
	.align		4
        /*0000*/ 	.byte	0x04, 0x2f
        /*0002*/ 	.short	(.L_1 - .L_0)
	.align		4
.L_0:
        /*0004*/ 	.word	index@(_rms_norm_backward_kernel)
        /*0008*/ 	.word	0x0000003f


	//----- nvinfo : EIATTR_MIN_STACK_SIZE
	.align		4
.L_1:
        /*000c*/ 	.byte	0x04, 0x12
        /*000e*/ 	.short	(.L_3 - .L_2)
	.align		4
.L_2:
        /*0010*/ 	.word	index@(_rms_norm_backward_kernel)
        /*0014*/ 	.word	0x00000000


	//----- nvinfo : EIATTR_FRAME_SIZE
	.align		4
.L_3:
        /*0018*/ 	.byte	0x04, 0x11
        /*001a*/ 	.short	(.L_5 - .L_4)
	.align		4
.L_4:
        /*001c*/ 	.word	index@(_rms_norm_backward_kernel)
        /*0020*/ 	.word	0x00000000


	//----- nvinfo : EIATTR_MIN_STACK_SIZE
	.align		4
.L_5:
        /*0024*/ 	.byte	0x04, 0x12
        /*0026*/ 	.short	(.L_7 - .L_6)
	.align		4
.L_6:
        /*0028*/ 	.word	index@(_rms_norm_backward_kernel)
        /*002c*/ 	.word	0x00000000
.L_7:


//--------------------- .nv.info._rms_norm_backward_kernel --------------------------
	.section	.nv.info._rms_norm_backward_kernel,"",@"SHT_CUDA_INFO"
	.sectionflags	@""
	.align	4


	//----- nvinfo : EIATTR_CUDA_API_VERSION
	.align		4
        /*0000*/ 	.byte	0x04, 0x37
        /*0002*/ 	.short	(.L_9 - .L_8)
.L_8:
        /*0004*/ 	.word	0x0000007c


	//----- nvinfo : EIATTR_PARAM_CBANK
	.align		4
.L_9:
        /*0008*/ 	.byte	0x04, 0x0a
        /*000a*/ 	.short	(.L_11 - .L_10)
	.align		4
.L_10:
        /*000c*/ 	.word	index@(.nv.constant0._rms_norm_backward_kernel)
        /*0010*/ 	.short	0x0160
        /*0012*/ 	.short	0x0058


	//----- nvinfo : EIATTR_CBANK_PARAM_SIZE
	.align		4
.L_11:
        /*0014*/ 	.byte	0x03, 0x19
        /*0016*/ 	.short	0x0058


	//----- nvinfo : EIATTR_KPARAM_INFO
	.align		4
        /*0018*/ 	.byte	0x04, 0x17
        /*001a*/ 	.short	(.L_13 - .L_12)
.L_12:
        /*001c*/ 	.word	0x00000000
        /*0020*/ 	.short	0x000c
        /*0022*/ 	.short	0x0054
        /*0024*/ 	.byte	0x00, 0xf0, 0x11, 0x00


	//----- nvinfo : EIATTR_KPARAM_INFO
	.align		4
.L_13:
        /*0028*/ 	.byte	0x04, 0x17
        /*002a*/ 	.short	(.L_15 - .L_14)
.L_14:
        /*002c*/ 	.word	0x00000000
        /*0030*/ 	.short	0x000b
        /*0032*/ 	.short	0x0050
        /*0034*/ 	.byte	0x00, 0xf0, 0x11, 0x00


	//----- nvinfo : EIATTR_KPARAM_INFO
	.align		4
.L_15:
        /*0038*/ 	.byte	0x04, 0x17
        /*003a*/ 	.short	(.L_17 - .L_16)
.L_16:
        /*003c*/ 	.word	0x00000000
        /*0040*/ 	.short	0x000a
        /*0042*/ 	.short	0x004c
        /*0044*/ 	.byte	0x00, 0xf0, 0x11, 0x00


	//----- nvinfo : EIATTR_KPARAM_INFO
	.align		4
.L_17:
        /*0048*/ 	.byte	0x04, 0x17
        /*004a*/ 	.short	(.L_19 - .L_18)
.L_18:
        /*004c*/ 	.word	0x00000000
        /*0050*/ 	.short	0x0009
        /*0052*/ 	.short	0x0048
        /*0054*/ 	.byte	0x00, 0xf0, 0x11, 0x00


	//----- nvinfo : EIATTR_KPARAM_INFO
	.align		4
.L_19:
        /*0058*/ 	.byte	0x04, 0x17
        /*005a*/ 	.short	(.L_21 - .L_20)
.L_20:
        /*005c*/ 	.word	0x00000000
        /*0060*/ 	.short	0x0008
        /*0062*/ 	.short	0x0040
        /*0064*/ 	.byte	0x00, 0xf4, 0x21, 0x00


	//----- nvinfo : EIATTR_KPARAM_INFO
	.align		4
.L_21:
        /*0068*/ 	.byte	0x04, 0x17
        /*006a*/ 	.short	(.L_23 - .L_22)
.L_22:
        /*006c*/ 	.word	0x00000000
        /*0070*/ 	.short	0x0007
        /*0072*/ 	.short	0x0038
        /*0074*/ 	.byte	0x00, 0xf4, 0x21, 0x00


	//----- nvinfo : EIATTR_KPARAM_INFO
	.align		4
.L_23:
        /*0078*/ 	.byte	0x04, 0x17
        /*007a*/ 	.short	(.L_25 - .L_24)
.L_24:
        /*007c*/ 	.word	0x00000000
        /*0080*/ 	.short	0x0006
        /*0082*/ 	.short	0x0030
        /*0084*/ 	.byte	0x00, 0xf4, 0x21, 0x00


	//----- nvinfo : EIATTR_KPARAM_INFO
	.align		4
.L_25:
        /*0088*/ 	.byte	0x04, 0x17
        /*008a*/ 	.short	(.L_27 - .L_26)
.L_26:
        /*008c*/ 	.word	0x00000000
        /*0090*/ 	.short	0x0005
        /*0092*/ 	.short	0x0028
        /*0094*/ 	.byte	0x00, 0xf0, 0x11, 0x00


	//----- nvinfo : EIATTR_KPARAM_INFO
	.align		4
.L_27:
        /*0098*/ 	.byte	0x04, 0x17
        /*009a*/ 	.short	(.L_29 - .L_28)
.L_28:
        /*009c*/ 	.word	0x00000000
        /*00a0*/ 	.short	0x0004
        /*00a2*/ 	.short	0x0020
        /*00a4*/ 	.byte	0x00, 0xf4, 0x21, 0x00


	//----- nvinfo : EIATTR_KPARAM_INFO
	.align		4
.L_29:
        /*00a8*/ 	.byte	0x04, 0x17
        /*00aa*/ 	.short	(.L_31 - .L_30)
.L_30:
        /*00ac*/ 	.word	0x00000000
        /*00b0*/ 	.short	0x0003
        /*00b2*/ 	.short	0x0018
        /*00b4*/ 	.byte	0x00, 0xf0, 0x11, 0x00


	//----- nvinfo : EIATTR_KPARAM_INFO
	.align		4
.L_31:
        /*00b8*/ 	.byte	0x04, 0x17
        /*00ba*/ 	.short	(.L_33 - .L_32)
.L_32:
        /*00bc*/ 	.word	0x00000000
        /*00c0*/ 	.short	0x0002
        /*00c2*/ 	.short	0x0010
        /*00c4*/ 	.byte	0x00, 0xf4, 0x21, 0x00


	//----- nvinfo : EIATTR_KPARAM_INFO
	.align		4
.L_33:
        /*00c8*/ 	.byte	0x04, 0x17
        /*00ca*/ 	.short	(.L_35 - .L_34)
.L_34:
        /*00cc*/ 	.word	0x00000000
        /*00d0*/ 	.short	0x0001
        /*00d2*/ 	.short	0x0008
        /*00d4*/ 	.byte	0x00, 0xf0, 0x11, 0x00


	//----- nvinfo : EIATTR_KPARAM_INFO
	.align		4
.L_35:
        /*00d8*/ 	.byte	0x04, 0x17
        /*00da*/ 	.short	(.L_37 - .L_36)
.L_36:
        /*00dc*/ 	.word	0x00000000
        /*00e0*/ 	.short	0x0000
        /*00e2*/ 	.short	0x0000
        /*00e4*/ 	.byte	0x00, 0xf4, 0x21, 0x00


	//----- nvinfo : EIATTR_MAXREG_COUNT
	.align		4
.L_37:
        /*00e8*/ 	.byte	0x03, 0x1b
        /*00ea*/ 	.short	0x00ff


	//----- nvinfo : EIATTR_COOP_GROUP_MASK_REGIDS
	.align		4
        /*00ec*/ 	.byte	0x04, 0x29
        /*00ee*/ 	.short	(.L_39 - .L_38)


	//   ....[0]....
.L_38:
        /*00f0*/ 	.word	0xffffffff


	//   ....[1]....
        /*00f4*/ 	.word	0xffffffff


	//   ....[2]....
        /*00f8*/ 	.word	0xffffffff


	//   ....[3]....
        /*00fc*/ 	.word	0xffffffff


	//   ....[4]....
        /*0100*/ 	.word	0xffffffff


	//   ....[5]....
        /*0104*/ 	.word	0xffffffff


	//   ....[6]....
        /*0108*/ 	.word	0xffffffff


	//   ....[7]....
        /*010c*/ 	.word	0xffffffff


	//----- nvinfo : EIATTR_COOP_GROUP_INSTR_OFFSETS
	.align		4
.L_39:
        /*0110*/ 	.byte	0x04, 0x28
        /*0112*/ 	.short	(.L_41 - .L_40)


	//   ....[0]....
.L_40:
        /*0114*/ 	.word	0x000008c0


	//   ....[1]....
        /*0118*/ 	.word	0x00000920


	//   ....[2]....
        /*011c*/ 	.word	0x00000940


	//   ....[3]....
        /*0120*/ 	.word	0x00000960


	//   ....[4]....
        /*0124*/ 	.word	0x00000980


	//   ....[5]....
        /*0128*/ 	.word	0x000009f0


	//   ....[6]....
        /*012c*/ 	.word	0x00000a10


	//   ....[7]....
        /*0130*/ 	.word	0x00000a40


	//----- nvinfo : EIATTR_EXIT_INSTR_OFFSETS
	.align		4
.L_41:
        /*0134*/ 	.byte	0x04, 0x1c
        /*0136*/ 	.short	(.L_43 - .L_42)


	//   ....[0]....
.L_42:
        /*0138*/ 	.word	0x00001100


	//   ....[1]....
        /*013c*/ 	.word	0x00001130


	//----- nvinfo : EIATTR_REQNTID
	.align		4
.L_43:
        /*0140*/ 	.byte	0x04, 0x10
        /*0142*/ 	.short	(.L_45 - .L_44)
.L_44:
        /*0144*/ 	.word	0x00000100
        /*0148*/ 	.word	0x00000001
        /*014c*/ 	.word	0x00000001
.L_45:


//--------------------- .nv.callgraph             --------------------------
	.section	.nv.callgraph,"",@"SHT_CUDA_CALLGRAPH"
	.align	4
	.sectionentsize	8
	.align		4
        /*0000*/ 	.word	0x00000000
	.align		4
        /*0004*/ 	.word	0xffffffff
	.align		4
        /*0008*/ 	.word	0x00000000
	.align		4
        /*000c*/ 	.word	0xfffffffe
	.align		4
        /*0010*/ 	.word	0x00000000
	.align		4
        /*0014*/ 	.word	0xfffffffd
	.align		4
        /*0018*/ 	.word	0x00000000
	.align		4
        /*001c*/ 	.word	0xfffffffc


//--------------------- .nv.rel.action            --------------------------
	.section	.nv.rel.action,"",@"SHT_CUDA_RELOCINFO"
	.align	8
	.sectionentsize	8
        /*0000*/ 	.byte	0x73, 0x00, 0x00, 0x00, 0x00, 0x00, 0x00, 0x00, 0x00, 0x00, 0x00, 0x11, 0x25, 0x00, 0x05, 0x36


//--------------------- .nv.constant0._rms_norm_backward_kernel --------------------------
	.section	.nv.constant0._rms_norm_backward_kernel,"a",@progbits
	.sectionflags	@""
	.align	4
.nv.constant0._rms_norm_backward_kernel:
	.zero		440


//--------------------- .text._rms_norm_backward_kernel --------------------------
	.section	.text._rms_norm_backward_kernel,"ax",@progbits
	.sectionflags	@"SHF_BARRIERS=1"
	.sectioninfo	@"SHI_REGISTERS=63"
	.align	128
        .global         _rms_norm_backward_kernel
        .type           _rms_norm_backward_kernel,@function
        .size           _rms_norm_backward_kernel,(.L_x_3 - _rms_norm_backward_kernel)
        .other          _rms_norm_backward_kernel,@"STO_CUDA_ENTRY STV_DEFAULT"
_rms_norm_backward_kernel:
.text._rms_norm_backward_kernel:
[----:B------:R-:W-:Y:S02]  /*0000*/  MOV R1, c[0x0][0x28] ;  /* 0x00000a0000017a02 */ /* 0x000fe40000000f00 */
[----:B------:R-:W0:Y:S01]  /*0010*/  S2R R3, SR_TID.X ;  /* 0x0000000000037919 */ /* 0x000e220000002100 */
[----:B------:R-:W-:Y:S01]  /*0020*/  IMAD.MOV.U32 R7, RZ, RZ, 0x2 ;  /* 0x00000002ff077424 */ /* 0x000fe200078e00ff */
[----:B------:R-:W-:Y:S01]  /*0030*/  CS2R R8, SRZ ;  /* 0x0000000000087805 */ /* 0x000fe2000001ff00 */
[----:B------:R-:W-:Y:S01]  /*0040*/  CS2R R10, SRZ ;  /* 0x00000000000a7805 */ /* 0x000fe2000001ff00 */
[----:B------:R-:W-:Y:S01]  /*0050*/  ULDC.64 UR4, c[0x0][0x118] ;  /* 0x0000460000047ab9 */ /* 0x000fe20000000a00 */
[----:B0-----:R-:W-:-:S04]  /*0060*/  SHF.L.U32 R0, R3, 0x3, RZ ;  /* 0x0000000303007819 */ /* 0x001fc800000006ff */
[----:B------:R-:W-:-:S04]  /*0070*/  LOP3.LUT R0, R0, 0x7f8, RZ, 0xc0, !PT ;  /* 0x000007f800007812 */ /* 0x000fc800078ec0ff */
[C---:B------:R-:W-:Y:S01]  /*0080*/  ISETP.GE.AND P1, PT, R0.reuse, c[0x0][0x1b0], PT ;  /* 0x00006c0000007a0c */ /* 0x040fe20003f26270 */
[----:B------:R-:W-:-:S12]  /*0090*/  IMAD.WIDE.U32 R6, R0, R7, c[0x0][0x190] ;  /* 0x0000640000067625 */ /* 0x000fd800078e0007 */
[----:B------:R-:W2:Y:S01]  /*00a0*/  @!P1 LDG.E.128 R8, [R6.64] ;  /* 0x0000000406089981 */ /* 0x000ea2000c1e1d00 */
[----:B------:R-:W-:Y:S01]  /*00b0*/  CS2R R16, SRZ ;  /* 0x0000000000107805 */ /* 0x000fe2000001ff00 */
[----:B------:R-:W-:Y:S01]  /*00c0*/  CS2R R18, SRZ ;  /* 0x0000000000127805 */ /* 0x000fe2000001ff00 */
[----:B------:R-:W-:Y:S01]  /*00d0*/  CS2R R28, SRZ ;  /* 0x00000000001c7805 */ /* 0x000fe2000001ff00 */
[----:B------:R-:W0:Y:S01]  /*00e0*/  S2R R4, SR_CTAID.X ;  /* 0x0000000000047919 */ /* 0x000e220000002500 */
[----:B------:R-:W-:Y:S01]  /*00f0*/  CS2R R30, SRZ ;  /* 0x00000000001e7805 */ /* 0x000fe2000001ff00 */
[----:B0-----:R-:W-:-:S05]  /*0100*/  IMAD R32, R4, 0x9, RZ ;  /* 0x0000000904207824 */ /* 0x001fca00078e02ff */
[----:B------:R-:W-:-:S04]  /*0110*/  IADD3 R0, R32, 0x9, RZ ;  /* 0x0000000920007810 */ /* 0x000fc80007ffe0ff */
[----:B------:R-:W-:-:S04]  /*0120*/  IMNMX R5, R0, c[0x0][0x1ac], PT ;  /* 0x00006b0000057a17 */ /* 0x000fc80003800200 */
[----:B------:R-:W-:Y:S02]  /*0130*/  ISETP.GT.AND P0, PT, R5, R32, PT ;  /* 0x000000200500720c */ /* 0x000fe40003f04270 */
[----:B--2---:R-:W-:Y:S02]  /*0140*/  SEL R14, R8, RZ, !P1 ;  /* 0x000000ff080e7207 */ /* 0x004fe40004800000 */
[----:B------:R-:W-:Y:S02]  /*0150*/  SEL R20, R9, RZ, !P1 ;  /* 0x000000ff09147207 */ /* 0x000fe40004800000 */
[----:B------:R-:W-:Y:S02]  /*0160*/  SEL R24, R10, RZ, !P1 ;  /* 0x000000ff0a187207 */ /* 0x000fe40004800000 */
[----:B------:R-:W-:-:S05]  /*0170*/  SEL R25, R11, RZ, !P1 ;  /* 0x000000ff0b197207 */ /* 0x000fca0004800000 */
[----:B------:R-:W-:Y:S05]  /*0180*/  @!P0 BRA `(.L_x_0) ;  /* 0x00000e5000008947 */ /* 0x000fea0003800000 */
[----:B------:R-:W-:Y:S01]  /*0190*/  I2FP.F32.S32 R6, c[0x0][0x1b0] ;  /* 0x00006c0000067a45 */ /* 0x000fe20000201400 */
[C---:B------:R-:W-:Y:S01]  /*01a0*/  IMAD R11, R32.reuse, c[0x0][0x188], RZ ;  /* 0x00006200200b7a24 */ /* 0x040fe200078e02ff */
[----:B------:R-:W-:Y:S01]  /*01b0*/  MOV R15, 0x3e800000 ;  /* 0x3e800000000f7802 */ /* 0x000fe20000000f00 */
[----:B------:R-:W-:Y:S01]  /*01c0*/  IMAD R13, R32, c[0x0][0x178], RZ ;  /* 0x00005e00200d7a24 */ /* 0x000fe200078e02ff */
[----:B------:R-:W-:Y:S01]  /*01d0*/  FSETP.GT.AND P2, PT, |R6|, 8.50705917302346158658e+37, PT ;  /* 0x7e8000000600780b */ /* 0x000fe20003f44200 */
[----:B------:R-:W-:Y:S01]  /*01e0*/  IMAD R7, R32, c[0x0][0x168], RZ ;  /* 0x00005a0020077a24 */ /* 0x000fe200078e02ff */
[----:B------:R-:W-:Y:S01]  /*01f0*/  FSETP.GEU.AND P0, PT, |R6|, 1.175494350822287508e-38, PT ;  /* 0x008000000600780b */ /* 0x000fe20003f0e200 */
[----:B------:R-:W-:Y:S01]  /*0200*/  IMAD.MOV.U32 R33, RZ, RZ, 0x4 ;  /* 0x00000004ff217424 */ /* 0x000fe200078e00ff */
[----:B------:R-:W-:Y:S01]  /*0210*/  LOP3.LUT R8, R3, 0xff, RZ, 0xc0, !PT ;  /* 0x000000ff03087812 */ /* 0x000fe200078ec0ff */
[----:B------:R-:W-:Y:S01]  /*0220*/  IMAD.U32 R18, R20, 0x10000, RZ ;  /* 0x0001000014127824 */ /* 0x000fe200078e00ff */
[----:B------:R-:W-:-:S02]  /*0230*/  FSEL R15, R15, 1, P2 ;  /* 0x3f8000000f0f7808 */ /* 0x000fc40001000000 */
[----:B------:R-:W-:Y:S01]  /*0240*/  PRMT R2, R14, 0x7632, R2 ;  /* 0x000076320e027816 */ /* 0x000fe20000000002 */
[----:B------:R-:W-:Y:S01]  /*0250*/  IMAD.WIDE.U32 R8, R8, 0x10, RZ ;  /* 0x0000001008087825 */ /* 0x000fe200078e00ff */
[----:B------:R-:W-:Y:S02]  /*0260*/  PRMT R16, R24, 0x7632, R16 ;  /* 0x0000763218107816 */ /* 0x000fe40000000010 */
[----:B------:R-:W-:Y:S01]  /*0270*/  PRMT R17, R25, 0x7632, R17 ;  /* 0x0000763219117816 */ /* 0x000fe20000000011 */
[----:B------:R-:W-:Y:S01]  /*0280*/  @P2 FMUL R6, R6, 0.25 ;  /* 0x3e80000006062820 */ /* 0x000fe20000400000 */
[----:B------:R-:W-:Y:S01]  /*0290*/  IADD3 R5, -R32, R5, RZ ;  /* 0x0000000520057210 */ /* 0x000fe20007ffe1ff */
[----:B------:R-:W-:Y:S01]  /*02a0*/  @!P0 FMUL R15, R15, 16777216 ;  /* 0x4b8000000f0f8820 */ /* 0x000fe20000400000 */
[----:B------:R-:W-:Y:S01]  /*02b0*/  IMAD.WIDE R10, R11, 0x2, R8 ;  /* 0x000000020b0a7825 */ /* 0x000fe200078e0208 */
[----:B------:R-:W-:Y:S01]  /*02c0*/  @!P0 FMUL R6, R6, 16777216 ;  /* 0x4b80000006068820 */ /* 0x000fe20000400000 */
[----:B------:R-:W-:-:S02]  /*02d0*/  SHF.L.U32 R14, R14, 0x10, RZ ;  /* 0x000000100e0e7819 */ /* 0x000fc400000006ff */
[--C-:B------:R-:W-:Y:S01]  /*02e0*/  IMAD.WIDE R12, R13, 0x2, R8.reuse ;  /* 0x000000020d0c7825 */ /* 0x100fe200078e0208 */
[----:B------:R-:W-:Y:S02]  /*02f0*/  IADD3 R36, P2, R10, c[0x0][0x180], RZ ;  /* 0x000060000a247a10 */ /* 0x000fe40007f5e0ff */
[----:B------:R-:W0:Y:S01]  /*0300*/  MUFU.RCP R6, R6 ;  /* 0x0000000600067308 */ /* 0x000e220000001000 */
[----:B------:R-:W-:Y:S01]  /*0310*/  IMAD.WIDE R8, R7, 0x2, R8 ;  /* 0x0000000207087825 */ /* 0x000fe200078e0208 */
[----:B------:R-:W-:Y:S01]  /*0320*/  IADD3 R0, P3, R12, c[0x0][0x170], RZ ;  /* 0x00005c000c007a10 */ /* 0x000fe20007f7e0ff */
[----:B------:R-:W-:Y:S01]  /*0330*/  FADD R14, R14, c[0x0][0x1b4] ;  /* 0x00006d000e0e7621 */ /* 0x000fe20000000000 */
[----:B------:R-:W-:Y:S01]  /*0340*/  SHF.L.U32 R24, R24, 0x10, RZ ;  /* 0x0000001018187819 */ /* 0x000fe200000006ff */
[----:B------:R-:W-:Y:S01]  /*0350*/  IMAD.WIDE R32, R32, R33, c[0x0][0x198] ;  /* 0x0000660020207625 */ /* 0x000fe200078e0221 */
[----:B------:R-:W-:Y:S02]  /*0360*/  IADD3 R34, P4, R8, c[0x0][0x160], RZ ;  /* 0x0000580008227a10 */ /* 0x000fe40007f9e0ff */
[----:B------:R-:W-:Y:S01]  /*0370*/  SHF.L.U32 R25, R25, 0x10, RZ ;  /* 0x0000001019197819 */ /* 0x000fe200000006ff */
[----:B------:R-:W-:Y:S01]  /*0380*/  FADD R24, R24, c[0x0][0x1b4] ;  /* 0x00006d0018187621 */ /* 0x000fe20000000000 */
[----:B------:R-:W-:-:S02]  /*0390*/  SHF.L.U32 R2, R2, 0x10, RZ ;  /* 0x0000001002027819 */ /* 0x000fc400000006ff */
[----:B------:R-:W-:Y:S01]  /*03a0*/  SHF.L.U32 R16, R16, 0x10, RZ ;  /* 0x0000001010107819 */ /* 0x000fe200000006ff */
[----:B------:R-:W-:Y:S01]  /*03b0*/  FADD R25, R25, c[0x0][0x1b4] ;  /* 0x00006d0019197621 */ /* 0x000fe20000000000 */
[----:B------:R-:W-:Y:S01]  /*03c0*/  SHF.L.U32 R17, R17, 0x10, RZ ;  /* 0x0000001011117819 */ /* 0x000fe200000006ff */
[----:B------:R-:W-:Y:S01]  /*03d0*/  FADD R27, R2, c[0x0][0x1b4] ;  /* 0x00006d00021b7621 */ /* 0x000fe20000000000 */
[----:B0-----:R-:W-:Y:S01]  /*03e0*/  FFMA R6, R6, -R15, RZ ;  /* 0x8000000f06067223 */ /* 0x001fe200000000ff */
[----:B------:R-:W-:Y:S01]  /*03f0*/  PRMT R15, R20, 0x7632, R15 ;  /* 0x00007632140f7816 */ /* 0x000fe2000000000f */
[----:B------:R-:W-:Y:S01]  /*0400*/  FADD R29, R16, c[0x0][0x1b4] ;  /* 0x00006d00101d7621 */ /* 0x000fe20000000000 */
[----:B------:R-:W-:Y:S01]  /*0410*/  LOP3.LUT P0, RZ, R3, 0x7, RZ, 0xc0, !PT ;  /* 0x0000000703ff7812 */ /* 0x000fe2000780c0ff */
[----:B------:R-:W-:Y:S01]  /*0420*/  FADD R30, R17, c[0x0][0x1b4] ;  /* 0x00006d00111e7621 */ /* 0x000fe20000000000 */
[----:B------:R-:W-:Y:S01]  /*0430*/  SHF.R.U32.HI R26, RZ, 0x3, R3 ;  /* 0x00000003ff1a7819 */ /* 0x000fe20000011603 */
[----:B------:R-:W-:Y:S01]  /*0440*/  IMAD.U32 R28, R15, 0x10000, RZ ;  /* 0x000100000f1c7824 */ /* 0x000fe200078e00ff */
[----:B------:R-:W-:Y:S01]  /*0450*/  MOV R7, R33 ;  /* 0x0000002100077202 */ /* 0x000fe20000000f00 */
[----:B------:R-:W-:Y:S01]  /*0460*/  IMAD.MOV.U32 R33, RZ, RZ, RZ ;  /* 0x000000ffff217224 */ /* 0x000fe200078e00ff */
[----:B------:R-:W-:Y:S01]  /*0470*/  IADD3.X R37, R11, c[0x0][0x184], RZ, P2, !PT ;  /* 0x000061000b257a10 */ /* 0x000fe200017fe4ff */
[----:B------:R-:W-:Y:S01]  /*0480*/  FADD R15, R18, c[0x0][0x1b4] ;  /* 0x00006d00120f7621 */ /* 0x000fe20000000000 */
[----:B------:R-:W-:Y:S01]  /*0490*/  IADD3.X R39, R13, c[0x0][0x174], RZ, P3, !PT ;  /* 0x00005d000d277a10 */ /* 0x000fe20001ffe4ff */
[----:B------:R-:W-:Y:S01]  /*04a0*/  CS2R R10, SRZ ;  /* 0x00000000000a7805 */ /* 0x000fe2000001ff00 */
[----:B------:R-:W-:Y:S01]  /*04b0*/  IADD3.X R35, R9, c[0x0][0x164], RZ, P4, !PT ;  /* 0x0000590009237a10 */ /* 0x000fe200027fe4ff */
[----:B------:R-:W-:Y:S01]  /*04c0*/  CS2R R12, SRZ ;  /* 0x00000000000c7805 */ /* 0x000fe2000001ff00 */
[C---:B------:R-:W-:Y:S01]  /*04d0*/  ISETP.GE.AND P2, PT, R3.reuse, 0x8, PT ;  /* 0x000000080300780c */ /* 0x040fe20003f46270 */
[----:B------:R-:W-:Y:S01]  /*04e0*/  CS2R R8, SRZ ;  /* 0x0000000000087805 */ /* 0x000fe2000001ff00 */
[----:B------:R-:W-:Y:S01]  /*04f0*/  MOV R31, RZ ;  /* 0x000000ff001f7202 */ /* 0x000fe20000000f00 */
[----:B------:R-:W-:Y:S01]  /*0500*/  FADD R28, R28, c[0x0][0x1b4] ;  /* 0x00006d001c1c7621 */ /* 0x000fe20000000000 */
[----:B------:R-:W-:-:S02]  /*0510*/  ISETP.LT.AND P0, PT, R3, 0x8, !P0 ;  /* 0x000000080300780c */ /* 0x000fc40004701270 */
[----:B------:R-:W-:Y:S02]  /*0520*/  LOP3.LUT R26, R26, 0x1c, RZ, 0xc0, !PT ;  /* 0x0000001c1a1a7812 */ /* 0x000fe400078ec0ff */
.L_x_1:
[----:B------:R-:W-:Y:S01]  /*0530*/  CS2R R16, SRZ ;  /* 0x0000000000107805 */ /* 0x000fe2000001ff00 */
[----:B------:R-:W-:Y:S01]  /*0540*/  CS2R R18, SRZ ;  /* 0x0000000000127805 */ /* 0x000fe2000001ff00 */
[----:B------:R-:W-:Y:S01]  /*0550*/  CS2R R20, SRZ ;  /* 0x0000000000147805 */ /* 0x000fe2000001ff00 */
[----:B------:R-:W-:-:S04]  /*0560*/  CS2R R22, SRZ ;  /* 0x0000000000167805 */ /* 0x000fc8000001ff00 */
[----:B------:R-:W2:Y:S04]  /*0570*/  @!P1 LDG.E.128 R16, [R34.64] ;  /* 0x0000000422109981 */ /* 0x000ea8000c1e1d00 */
[----:B------:R-:W3:Y:S01]  /*0580*/  @!P1 LDG.E.128 R20, [R36.64] ;  /* 0x0000000424149981 */ /* 0x000ee2000c1e1d00 */
[----:B------:R-:W-:Y:S02]  /*0590*/  LOP3.LUT P3, RZ, R3, 0x1f, RZ, 0xc0, !PT ;  /* 0x0000001f03ff7812 */ /* 0x000fe4000786c0ff */
[----:B--2---:R-:W-:Y:S02]  /*05a0*/  SEL R16, R16, RZ, !P1 ;  /* 0x000000ff10107207 */ /* 0x004fe40004800000 */
[----:B------:R-:W-:Y:S02]  /*05b0*/  SEL R40, R17, RZ, !P1 ;  /* 0x000000ff11287207 */ /* 0x000fe40004800000 */
[----:B---3--:R-:W-:Y:S01]  /*05c0*/  SEL R49, R20, RZ, !P1 ;  /* 0x000000ff14317207 */ /* 0x008fe20004800000 */
[C---:B------:R-:W-:Y:S01]  /*05d0*/  IMAD.U32 R45, R16.reuse, 0x10000, RZ ;  /* 0x00010000102d7824 */ /* 0x040fe200078e00ff */
[----:B------:R-:W-:-:S02]  /*05e0*/  PRMT R17, R16, 0x7632, R17 ;  /* 0x0000763210117816 */ /* 0x000fc40000000011 */
[----:B------:R-:W-:Y:S02]  /*05f0*/  SEL R43, R22, RZ, !P1 ;  /* 0x000000ff162b7207 */ /* 0x000fe40004800000 */
[C---:B------:R-:W-:Y:S01]  /*0600*/  PRMT R22, R49.reuse, 0x7632, R22 ;  /* 0x0000763231167816 */ /* 0x040fe20000000016 */
[----:B------:R-:W-:Y:S01]  /*0610*/  IMAD.U32 R49, R49, 0x10000, RZ ;  /* 0x0001000031317824 */ /* 0x000fe200078e00ff */
[----:B------:R-:W-:Y:S02]  /*0620*/  SHF.L.U32 R44, R17, 0x10, RZ ;  /* 0x00000010112c7819 */ /* 0x000fe400000006ff */
[----:B------:R-:W-:Y:S02]  /*0630*/  SHF.L.U32 R22, R22, 0x10, RZ ;  /* 0x0000001016167819 */ /* 0x000fe400000006ff */
[----:B------:R-:W-:Y:S01]  /*0640*/  SEL R50, R21, RZ, !P1 ;  /* 0x000000ff15327207 */ /* 0x000fe20004800000 */
[----:B------:R-:W-:Y:S01]  /*0650*/  FMUL R47, R27, R44 ;  /* 0x0000002c1b2f7220 */ /* 0x000fe20000400000 */
[----:B------:R-:W-:Y:S01]  /*0660*/  PRMT R42, R40, 0x7632, R42 ;  /* 0x00007632282a7816 */ /* 0x000fe2000000002a */
[----:B------:R-:W-:Y:S01]  /*0670*/  FMUL R44, R14, R45 ;  /* 0x0000002d0e2c7220 */ /* 0x000fe20000400000 */
[----:B------:R-:W-:Y:S01]  /*0680*/  SHF.L.U32 R46, R40, 0x10, RZ ;  /* 0x00000010282e7819 */ /* 0x000fe200000006ff */
[----:B------:R-:W-:Y:S01]  /*0690*/  FMUL R48, R22, R47 ;  /* 0x0000002f16307220 */ /* 0x000fe20000400000 */
[----:B------:R-:W-:-:S02]  /*06a0*/  PRMT R56, R50, 0x7632, R56 ;  /* 0x0000763232387816 */ /* 0x000fc40000000038 */
[----:B------:R-:W-:Y:S01]  /*06b0*/  SEL R18, R18, RZ, !P1 ;  /* 0x000000ff12127207 */ /* 0x000fe20004800000 */
[----:B------:R-:W-:Y:S01]  /*06c0*/  FMUL R17, R15, R46 ;  /* 0x0000002e0f117220 */ /* 0x000fe20000400000 */
[----:B------:R-:W-:Y:S01]  /*06d0*/  SHF.L.U32 R50, R50, 0x10, RZ ;  /* 0x0000001032327819 */ /* 0x000fe200000006ff */
[----:B------:R-:W-:Y:S01]  /*06e0*/  FFMA R51, R49, R44, R48 ;  /* 0x0000002c31337223 */ /* 0x000fe20000000030 */
[----:B------:R-:W-:Y:S01]  /*06f0*/  SHF.L.U32 R45, R42, 0x10, RZ ;  /* 0x000000102a2d7819 */ /* 0x000fe200000006ff */
[C---:B------:R-:W-:Y:S01]  /*0700*/  IMAD.U32 R41, R18.reuse, 0x10000, RZ ;  /* 0x0001000012297824 */ /* 0x040fe200078e00ff */
[----:B------:R-:W-:Y:S01]  /*0710*/  PRMT R21, R18, 0x7632, R21 ;  /* 0x0000763212157816 */ /* 0x000fe20000000015 */
[----:B------:R-:W-:Y:S01]  /*0720*/  IMAD.U32 R56, R56, 0x10000, RZ ;  /* 0x0001000038387824 */ /* 0x000fe200078e00ff */
[----:B------:R-:W-:Y:S01]  /*0730*/  FFMA R51, R50, R17, R51 ;  /* 0x0000001132337223 */ /* 0x000fe20000000033 */
[----:B------:R-:W-:Y:S01]  /*0740*/  FMUL R45, R28, R45 ;  /* 0x0000002d1c2d7220 */ /* 0x000fe20000400000 */
[----:B------:R-:W-:Y:S01]  /*0750*/  PRMT R52, R43, 0x7632, R52 ;  /* 0x000076322b347816 */ /* 0x000fe20000000034 */
[----:B------:R-:W-:Y:S01]  /*0760*/  FMUL R42, R24, R41 ;  /* 0x00000029182a7220 */ /* 0x000fe20000400000 */
[----:B------:R-:W-:Y:S01]  /*0770*/  SEL R19, R19, RZ, !P1 ;  /* 0x000000ff13137207 */ /* 0x000fe20004800000 */
[----:B------:R-:W-:Y:S01]  /*0780*/  FFMA R48, R56, R45, R51 ;  /* 0x0000002d38307223 */ /* 0x000fe20000000033 */
[----:B------:R-:W-:-:S02]  /*0790*/  SHF.L.U32 R43, R43, 0x10, RZ ;  /* 0x000000102b2b7819 */ /* 0x000fc400000006ff */
[----:B------:R-:W-:Y:S02]  /*07a0*/  SHF.L.U32 R46, R21, 0x10, RZ ;  /* 0x00000010152e7819 */ /* 0x000fe400000006ff */
[----:B------:R-:W-:Y:S01]  /*07b0*/  SEL R23, R23, RZ, !P1 ;  /* 0x000000ff17177207 */ /* 0x000fe20004800000 */
[----:B------:R-:W-:Y:S01]  /*07c0*/  FFMA R21, R43, R42, R48 ;  /* 0x0000002a2b157223 */ /* 0x000fe20000000030 */
[----:B------:R-:W-:Y:S01]  /*07d0*/  PRMT R20, R19, 0x7632, R20 ;  /* 0x0000763213147816 */ /* 0x000fe20000000014 */
[----:B------:R-:W-:Y:S01]  /*07e0*/  FMUL R41, R29, R46 ;  /* 0x0000002e1d297220 */ /* 0x000fe20000400000 */
[----:B------:R-:W-:Y:S01]  /*07f0*/  SHF.L.U32 R38, R19, 0x10, RZ ;  /* 0x0000001013267819 */ /* 0x000fe200000006ff */
[C---:B------:R-:W-:Y:S01]  /*0800*/  IMAD.U32 R46, R23.reuse, 0x10000, RZ ;  /* 0x00010000172e7824 */ /* 0x040fe200078e00ff */
[----:B------:R-:W-:Y:S02]  /*0810*/  SHF.L.U32 R52, R52, 0x10, RZ ;  /* 0x0000001034347819 */ /* 0x000fe400000006ff */
[----:B------:R-:W-:Y:S01]  /*0820*/  PRMT R54, R23, 0x7632, R54 ;  /* 0x0000763217367816 */ /* 0x000fe20000000036 */
[----:B------:R-:W-:Y:S01]  /*0830*/  FMUL R23, R25, R38 ;  /* 0x0000002619177220 */ /* 0x000fe20000400000 */
[----:B------:R-:W-:Y:S01]  /*0840*/  SHF.L.U32 R51, R20, 0x10, RZ ;  /* 0x0000001014337819 */ /* 0x000fe200000006ff */
[----:B------:R-:W-:Y:S01]  /*0850*/  FFMA R21, R52, R41, R21 ;  /* 0x0000002934157223 */ /* 0x000fe20000000015 */
[----:B------:R-:W-:-:S02]  /*0860*/  SHF.L.U32 R54, R54, 0x10, RZ ;  /* 0x0000001036367819 */ /* 0x000fc400000006ff */
[----:B------:R-:W-:Y:S01]  /*0870*/  MOV R20, R32 ;  /* 0x0000002000147202 */ /* 0x000fe20000000f00 */
[----:B------:R-:W-:Y:S01]  /*0880*/  FMUL R51, R30, R51 ;  /* 0x000000331e337220 */ /* 0x000fe20000400000 */
[----:B------:R-:W-:-:S04]  /*0890*/  FFMA R21, R46, R23, R21 ;  /* 0x000000172e157223 */ /* 0x000fc80000000015 */
[----:B------:R-:W-:Y:S01]  /*08a0*/  FFMA R38, R54, R51, R21 ;  /* 0x0000003336267223 */ /* 0x000fe20000000015 */
[----:B------:R-:W-:-:S04]  /*08b0*/  IMAD.MOV.U32 R21, RZ, RZ, R7 ;  /* 0x000000ffff157224 */ /* 0x000fc800078e0007 */
[----:B------:R-:W0:Y:S04]  /*08c0*/  SHFL.BFLY PT, R55, R38, 0x10, 0x1f ;  /* 0x0e001f0026377f89 */ /* 0x000e2800000e0000 */
[----:B------:R1:W2:Y:S01]  /*08d0*/  LDG.E R53, [R20.64] ;  /* 0x0000000414357981 */ /* 0x0002a2000c1e1900 */
[----:B------:R-:W-:-:S03]  /*08e0*/  IADD3 R5, R5, -0x1, RZ ;  /* 0xffffffff05057810 */ /* 0x000fc60007ffe0ff */
[----:B------:R-:W-:Y:S01]  /*08f0*/  BAR.SYNC.DEFER_BLOCKING 0x0 ;  /* 0x0000000000007b1d */ /* 0x000fe20000010000 */
[----:B------:R-:W-:Y:S01]  /*0900*/  ISETP.NE.AND P4, PT, R5, RZ, PT ;  /* 0x000000ff0500720c */ /* 0x000fe20003f85270 */
[----:B0-----:R-:W-:-:S05]  /*0910*/  FADD R55, R38, R55 ;  /* 0x0000003726377221 */ /* 0x001fca0000000000 */
[----:B------:R-:W0:Y:S02]  /*0920*/  SHFL.BFLY PT, R48, R55, 0x8, 0x1f ;  /* 0x0d001f0037307f89 */ /* 0x000e2400000e0000 */
[----:B0-----:R-:W-:-:S05]  /*0930*/  FADD R48, R55, R48 ;  /* 0x0000003037307221 */ /* 0x001fca0000000000 */
[----:B------:R-:W0:Y:S02]  /*0940*/  SHFL.BFLY PT, R57, R48, 0x4, 0x1f ;  /* 0x0c801f0030397f89 */ /* 0x000e2400000e0000 */
[----:B0-----:R-:W-:-:S05]  /*0950*/  FADD R57, R48, R57 ;  /* 0x0000003930397221 */ /* 0x001fca0000000000 */
[----:B------:R-:W0:Y:S02]  /*0960*/  SHFL.BFLY PT, R58, R57, 0x2, 0x1f ;  /* 0x0c401f00393a7f89 */ /* 0x000e2400000e0000 */
[----:B0-----:R-:W-:-:S05]  /*0970*/  FADD R58, R57, R58 ;  /* 0x0000003a393a7221 */ /* 0x001fca0000000000 */
[----:B------:R-:W0:Y:S02]  /*0980*/  SHFL.BFLY PT, R59, R58, 0x1, 0x1f ;  /* 0x0c201f003a3b7f89 */ /* 0x000e2400000e0000 */
[----:B0-----:R-:W-:-:S05]  /*0990*/  FADD R59, R58, R59 ;  /* 0x0000003b3a3b7221 */ /* 0x001fca0000000000 */
[----:B------:R-:W-:Y:S04]  /*09a0*/  @!P3 STS [R26], R59 ;  /* 0x0000003b1a00b388 */ /* 0x000fe80000000800 */
[----:B------:R-:W-:Y:S01]  /*09b0*/  BAR.SYNC.DEFER_BLOCKING 0x0 ;  /* 0x0000000000007b1d */ /* 0x000fe20000010000 */
[----:B------:R-:W-:-:S04]  /*09c0*/  IADD3 R32, P3, R32, 0x4, RZ ;  /* 0x0000000420207810 */ /* 0x000fc80007f7e0ff */
[----:B------:R-:W-:Y:S01]  /*09d0*/  IADD3.X R7, RZ, R7, RZ, P3, !PT ;  /* 0x00000007ff077210 */ /* 0x000fe20001ffe4ff */
[----:B------:R-:W1:Y:S04]  /*09e0*/  @!P2 LDS R2, [R3.X4] ;  /* 0x000000000302a984 */ /* 0x000e680000004800 */
[----:B-1----:R-:W0:Y:S02]  /*09f0*/  SHFL.BFLY PT, R21, R2, 0x4, 0x1f ;  /* 0x0c801f0002157f89 */ /* 0x002e2400000e0000 */
[----:B0-----:R-:W-:-:S05]  /*0a00*/  FADD R21, R2, R21 ;  /* 0x0000001502157221 */ /* 0x001fca0000000000 */
[----:B------:R-:W0:Y:S02]  /*0a10*/  SHFL.BFLY PT, R20, R21, 0x2, 0x1f ;  /* 0x0c401f0015147f89 */ /* 0x000e2400000e0000 */
[----:B0-----:R-:W-:Y:S01]  /*0a20*/  FADD R20, R21, R20 ;  /* 0x0000001415147221 */ /* 0x001fe20000000000 */
[----:B------:R-:W-:-:S04]  /*0a30*/  MOV R21, R39 ;  /* 0x0000002700157202 */ /* 0x000fc80000000f00 */
[----:B------:R-:W0:Y:S02]  /*0a40*/  SHFL.BFLY PT, R55, R20, 0x1, 0x1f ;  /* 0x0c201f0014377f89 */ /* 0x000e2400000e0000 */
[----:B0-----:R-:W-:Y:S01]  /*0a50*/  FADD R58, R20, R55 ;  /* 0x00000037143a7221 */ /* 0x001fe20000000000 */
[----:B------:R-:W-:Y:S02]  /*0a60*/  MOV R55, 0x2 ;  /* 0x0000000200377802 */ /* 0x000fe40000000f00 */
[----:B------:R-:W-:Y:S02]  /*0a70*/  MOV R20, R0 ;  /* 0x0000000000147202 */ /* 0x000fe40000000f00 */
[----:B------:R0:W-:Y:S01]  /*0a80*/  @P0 STS [R3.X4], R58 ;  /* 0x0000003a03000388 */ /* 0x0001e20000004800 */
[----:B------:R-:W-:-:S03]  /*0a90*/  IMAD.WIDE R36, R55, c[0x0][0x188], R36 ;  /* 0x0000620037247a25 */ /* 0x000fc600078e0224 */
[----:B------:R-:W-:Y:S01]  /*0aa0*/  BAR.SYNC.DEFER_BLOCKING 0x0 ;  /* 0x0000000000007b1d */ /* 0x000fe20000010000 */
[----:B------:R-:W-:Y:S01]  /*0ab0*/  IMAD.WIDE R38, R55, c[0x0][0x178], R20 ;  /* 0x00005e0037267a25 */ /* 0x000fe200078e0214 */
[----:B--2---:R-:W-:-:S03]  /*0ac0*/  FMUL R60, R53, R54 ;  /* 0x00000036353c7220 */ /* 0x004fc60000400000 */
[----:B------:R-:W-:Y:S01]  /*0ad0*/  IMAD.WIDE R34, R55, c[0x0][0x168], R34 ;  /* 0x00005a0037227a25 */ /* 0x000fe200078e0222 */
[C---:B------:R-:W-:Y:S01]  /*0ae0*/  FMUL R55, R53.reuse, R52 ;  /* 0x0000003435377220 */ /* 0x040fe20000400000 */
[----:B0-----:R-:W-:Y:S02]  /*0af0*/  FMUL R58, R6, R53 ;  /* 0x00000035063a7220 */ /* 0x001fe40000400000 */
[----:B------:R-:W-:Y:S01]  /*0b00*/  IMAD.MOV.U32 R0, RZ, RZ, R38 ;  /* 0x000000ffff007224 */ /* 0x000fe200078e0026 */
[C---:B------:R-:W-:Y:S01]  /*0b10*/  FMUL R38, R53.reuse, R43 ;  /* 0x0000002b35267220 */ /* 0x040fe20000400000 */
[----:B------:R-:W-:-:S04]  /*0b20*/  FMUL R57, R53, R58 ;  /* 0x0000003a35397220 */ /* 0x000fc80000400000 */
[----:B------:R-:W-:Y:S01]  /*0b30*/  F2FP.BF16.F32.PACK_AB R38, R55, R38 ;  /* 0x000000263726723e */ /* 0x000fe200000010ff */
[----:B------:R-:W-:-:S04]  /*0b40*/  FMUL R55, R53, R46 ;  /* 0x0000002e35377220 */ /* 0x000fc80000400000 */
[----:B------:R-:W-:Y:S01]  /*0b50*/  HFMA2.BF16_V2 R18, R18, R38, -RZ.H0_H0 ;  /* 0x0000002612127231 */ /* 0x000fe200003400ff */
[----:B------:R-:W-:Y:S01]  /*0b60*/  F2FP.BF16.F32.PACK_AB R60, R60, R55 ;  /* 0x000000373c3c723e */ /* 0x000fe200000010ff */
[----:B------:R-:W0:Y:S04]  /*0b70*/  LDS R48, [RZ] ;  /* 0x00000000ff307984 */ /* 0x000e280000000800 */
[----:B------:R-:W-:Y:S01]  /*0b80*/  HFMA2.BF16_V2 R38, R19, R60, -RZ.H0_H0 ;  /* 0x0000003c13267231 */ /* 0x000fe200003400ff */
[----:B0-----:R-:W-:-:S04]  /*0b90*/  FMUL R55, R57, R48 ;  /* 0x0000003039377220 */ /* 0x001fc80000400000 */
[-C--:B------:R-:W-:Y:S01]  /*0ba0*/  FMUL R48, R49, R55.reuse ;  /* 0x0000003731307220 */ /* 0x080fe20000400000 */
[-C--:B------:R-:W-:Y:S01]  /*0bb0*/  FMUL R58, R22, R55.reuse ;  /* 0x00000037163a7220 */ /* 0x080fe20000400000 */
[-C--:B------:R-:W-:Y:S01]  /*0bc0*/  FMUL R46, R46, R55.reuse ;  /* 0x000000372e2e7220 */ /* 0x080fe20000400000 */
[-C--:B------:R-:W-:Y:S01]  /*0bd0*/  FMUL R52, R52, R55.reuse ;  /* 0x0000003734347220 */ /* 0x080fe20000400000 */
[C---:B------:R-:W-:Y:S01]  /*0be0*/  FMUL R48, R53.reuse, R48 ;  /* 0x0000003035307220 */ /* 0x040fe20000400000 */
[C---:B------:R-:W-:Y:S01]  /*0bf0*/  FMUL R58, R53.reuse, R58 ;  /* 0x0000003a353a7220 */ /* 0x040fe20000400000 */
[C---:B------:R-:W-:Y:S01]  /*0c00*/  FMUL R46, R53.reuse, R46 ;  /* 0x0000002e352e7220 */ /* 0x040fe20000400000 */
[C---:B------:R-:W-:Y:S01]  /*0c10*/  FMUL R52, R53.reuse, R52 ;  /* 0x0000003435347220 */ /* 0x040fe20000400000 */
[----:B------:R-:W-:Y:S01]  /*0c20*/  FFMA R44, R53, R44, R48 ;  /* 0x0000002c352c7223 */ /* 0x000fe20000000030 */
[----:B------:R-:W-:Y:S01]  /*0c30*/  FMUL R48, R43, R55 ;  /* 0x000000372b307220 */ /* 0x000fe20000400000 */
[C---:B------:R-:W-:Y:S01]  /*0c40*/  FFMA R47, R53.reuse, R47, R58 ;  /* 0x0000002f352f7223 */ /* 0x040fe2000000003a */
[----:B------:R-:W-:Y:S01]  /*0c50*/  FMUL R58, R50, R55 ;  /* 0x00000037323a7220 */ /* 0x000fe20000400000 */
[C---:B------:R-:W-:Y:S01]  /*0c60*/  FMUL R49, R53.reuse, R49 ;  /* 0x0000003135317220 */ /* 0x040fe20000400000 */
[C---:B------:R-:W-:Y:S01]  /*0c70*/  FMUL R19, R53.reuse, R48 ;  /* 0x0000003035137220 */ /* 0x040fe20000400000 */
[C---:B------:R-:W-:Y:S01]  /*0c80*/  FMUL R22, R53.reuse, R22 ;  /* 0x0000001635167220 */ /* 0x040fe20000400000 */
[C---:B------:R-:W-:Y:S01]  /*0c90*/  FMUL R60, R53.reuse, R58 ;  /* 0x0000003a353c7220 */ /* 0x040fe20000400000 */
[----:B------:R-:W-:Y:S01]  /*0ca0*/  FMUL R58, R56, R55 ;  /* 0x00000037383a7220 */ /* 0x000fe20000400000 */
[C---:B------:R-:W-:Y:S01]  /*0cb0*/  FFMA R42, R53.reuse, R42, R19 ;  /* 0x0000002a352a7223 */ /* 0x040fe20000000013 */
[C---:B------:R-:W-:Y:S01]  /*0cc0*/  FFMA R19, R53.reuse, R23, R46 ;  /* 0x0000001735137223 */ /* 0x040fe2000000002e */
[C---:B------:R-:W-:Y:S01]  /*0cd0*/  FMUL R50, R53.reuse, R50 ;  /* 0x0000003235327220 */ /* 0x040fe20000400000 */
[C---:B------:R-:W-:Y:S01]  /*0ce0*/  FMUL R23, R53.reuse, R56 ;  /* 0x0000003835177220 */ /* 0x040fe20000400000 */
[----:B------:R-:W-:Y:S01]  /*0cf0*/  FMUL R54, R54, R55 ;  /* 0x0000003736367220 */ /* 0x000fe20000400000 */
[C---:B------:R-:W-:Y:S01]  /*0d00*/  FMUL R58, R53.reuse, R58 ;  /* 0x0000003a353a7220 */ /* 0x040fe20000400000 */
[C---:B------:R-:W-:Y:S01]  /*0d10*/  FFMA R41, R53.reuse, R41, R52 ;  /* 0x0000002935297223 */ /* 0x040fe20000000034 */
[----:B------:R-:W-:Y:S01]  /*0d20*/  F2FP.BF16.F32.PACK_AB R22, R22, R49 ;  /* 0x000000311616723e */ /* 0x000fe200000010ff */
[C---:B------:R-:W-:Y:S01]  /*0d30*/  FMUL R54, R53.reuse, R54 ;  /* 0x0000003635367220 */ /* 0x040fe20000400000 */
[----:B------:R-:W-:Y:S01]  /*0d40*/  FFMA R48, R53, R45, R58 ;  /* 0x0000002d35307223 */ /* 0x000fe2000000003a */
[----:B------:R-:W-:Y:S01]  /*0d50*/  F2FP.BF16.F32.PACK_AB R23, R23, R50 ;  /* 0x000000321717723e */ /* 0x000fe200000010ff */
[C---:B------:R-:W-:Y:S01]  /*0d60*/  FFMA R17, R53.reuse, R17, R60 ;  /* 0x0000001135117223 */ /* 0x040fe2000000003c */
[C---:B------:R-:W-:Y:S01]  /*0d70*/  PRMT R43, R18.reuse, 0x7610, R43 ;  /* 0x00007610122b7816 */ /* 0x040fe2000000002b */
[----:B------:R-:W-:Y:S01]  /*0d80*/  FFMA R54, R53, R51, R54 ;  /* 0x0000003335367223 */ /* 0x000fe20000000036 */
[----:B------:R-:W-:Y:S01]  /*0d90*/  PRMT R45, R18, 0x7632, R45 ;  /* 0x00007632122d7816 */ /* 0x000fe2000000002d */
[----:B------:R-:W-:Y:S01]  /*0da0*/  HFMA2.BF16_V2 R46, R16, R22, -RZ.H0_H0 ;  /* 0x00000016102e7231 */ /* 0x000fe200003400ff */
[----:B------:R-:W-:Y:S01]  /*0db0*/  F2FP.BF16.F32.PACK_AB R18, R41, R42 ;  /* 0x0000002a2912723e */ /* 0x000fe200000010ff */
[----:B------:R-:W-:Y:S01]  /*0dc0*/  HFMA2.BF16_V2 R23, R40, R23, -RZ.H0_H0 ;  /* 0x0000001728177231 */ /* 0x000fe200003400ff */
[----:B------:R-:W-:-:S02]  /*0dd0*/  SHF.L.U32 R41, R38, 0x10, RZ ;  /* 0x0000001026297819 */ /* 0x000fc400000006ff */
[----:B------:R-:W-:Y:S02]  /*0de0*/  SHF.L.U32 R22, R43, 0x10, RZ ;  /* 0x000000102b167819 */ /* 0x000fe400000006ff */
[----:B------:R-:W-:Y:S01]  /*0df0*/  F2FP.BF16.F32.PACK_AB R16, R47, R44 ;  /* 0x0000002c2f10723e */ /* 0x000fe200000010ff */
[----:B------:R-:W-:Y:S01]  /*0e00*/  FADD R12, R41, R12 ;  /* 0x0000000c290c7221 */ /* 0x000fe20000000000 */
[----:B------:R-:W-:Y:S01]  /*0e10*/  F2FP.BF16.F32.PACK_AB R17, R48, R17 ;  /* 0x000000113011723e */ /* 0x000fe200000010ff */
[----:B------:R-:W-:Y:S01]  /*0e20*/  FADD R33, R22, R33 ;  /* 0x0000002116217221 */ /* 0x000fe20000000000 */
[----:B------:R-:W-:Y:S02]  /*0e30*/  F2FP.BF16.F32.PACK_AB R19, R54, R19 ;  /* 0x000000133613723e */ /* 0x000fe400000010ff */
[----:B------:R-:W-:Y:S02]  /*0e40*/  PRMT R41, R38, 0x7632, R41 ;  /* 0x0000763226297816 */ /* 0x000fe40000000029 */
[----:B------:R-:W-:Y:S01]  /*0e50*/  SHF.L.U32 R42, R45, 0x10, RZ ;  /* 0x000000102d2a7819 */ /* 0x000fe200000006ff */
[----:B------:R0:W-:Y:S01]  /*0e60*/  @!P1 STG.E.128 [R20.64], R16 ;  /* 0x0000001014009986 */ /* 0x0001e2000c101d04 */
[----:B------:R-:W-:-:S02]  /*0e70*/  PRMT R40, R23, 0x7632, R40 ;  /* 0x0000763217287816 */ /* 0x000fc40000000028 */
[----:B------:R-:W-:Y:S01]  /*0e80*/  PRMT R38, R23, 0x7610, R38 ;  /* 0x0000761017267816 */ /* 0x000fe20000000026 */
[----:B------:R-:W-:Y:S01]  /*0e90*/  FADD R11, R42, R11 ;  /* 0x0000000b2a0b7221 */ /* 0x000fe20000000000 */
[C---:B------:R-:W-:Y:S01]  /*0ea0*/  PRMT R23, R46.reuse, 0x7632, R23 ;  /* 0x000076322e177816 */ /* 0x040fe20000000017 */
[----:B------:R-:W-:Y:S01]  /*0eb0*/  IMAD.U32 R42, R41, 0x10000, RZ ;  /* 0x00010000292a7824 */ /* 0x000fe200078e00ff */
[----:B------:R-:W-:Y:S02]  /*0ec0*/  PRMT R22, R46, 0x7610, R22 ;  /* 0x000076102e167816 */ /* 0x000fe40000000016 */
[----:B------:R-:W-:Y:S01]  /*0ed0*/  SHF.L.U32 R40, R40, 0x10, RZ ;  /* 0x0000001028287819 */ /* 0x000fe200000006ff */
[----:B------:R-:W-:-:S04]  /*0ee0*/  FADD R31, R42, R31 ;  /* 0x0000001f2a1f7221 */ /* 0x000fc80000000000 */
[----:B------:R-:W-:Y:S01]  /*0ef0*/  FADD R13, R40, R13 ;  /* 0x0000000d280d7221 */ /* 0x000fe20000000000 */
[----:B0-----:R-:W-:Y:S01]  /*0f00*/  SHF.L.U32 R19, R38, 0x10, RZ ;  /* 0x0000001026137819 */ /* 0x001fe200000006ff */
[----:B------:R-:W-:Y:S01]  /*0f10*/  IMAD.U32 R17, R22, 0x10000, RZ ;  /* 0x0001000016117824 */ /* 0x000fe200078e00ff */
[----:B------:R-:W-:-:S03]  /*0f20*/  SHF.L.U32 R16, R23, 0x10, RZ ;  /* 0x0000001017107819 */ /* 0x000fc600000006ff */
[----:B------:R-:W-:Y:S01]  /*0f30*/  FADD R10, R19, R10 ;  /* 0x0000000a130a7221 */ /* 0x000fe20000000000 */
[----:B------:R-:W-:Y:S01]  /*0f40*/  FADD R8, R17, R8 ;  /* 0x0000000811087221 */ /* 0x000fe20000000000 */
[----:B------:R-:W-:Y:S01]  /*0f50*/  FADD R9, R16, R9 ;  /* 0x0000000910097221 */ /* 0x000fe20000000000 */
[----:B------:R-:W-:Y:S05]  /*0f60*/  @P4 BRA `(.L_x_1) ;  /* 0xfffff5c000004947 */ /* 0x000fea000383ffff */
[----:B------:R-:W-:Y:S01]  /*0f70*/  MOV R16, R8 ;  /* 0x0000000800107202 */ /* 0x000fe20000000f00 */
[----:B------:R-:W-:Y:S01]  /*0f80*/  IMAD.MOV.U32 R18, RZ, RZ, R10 ;  /* 0x000000ffff127224 */ /* 0x000fe200078e000a */
[----:B------:R-:W-:Y:S01]  /*0f90*/  MOV R17, R9 ;  /* 0x0000000900117202 */ /* 0x000fe20000000f00 */
[----:B------:R-:W-:Y:S01]  /*0fa0*/  IMAD.MOV.U32 R30, RZ, RZ, R12 ;  /* 0x000000ffff1e7224 */ /* 0x000fe200078e000c */
[----:B------:R-:W-:Y:S02]  /*0fb0*/  MOV R19, R13 ;  /* 0x0000000d00137202 */ /* 0x000fe40000000f00 */
[----:B------:R-:W-:Y:S02]  /*0fc0*/  MOV R28, R33 ;  /* 0x00000021001c7202 */ /* 0x000fe40000000f00 */
[----:B------:R-:W-:-:S02]  /*0fd0*/  MOV R29, R11 ;  /* 0x0000000b001d7202 */ /* 0x000fc40000000f00 */
.L_x_0:
[----:B------:R-:W0:Y:S01]  /*0fe0*/  S2R R0, SR_TID.X ;  /* 0x0000000000007919 */ /* 0x000e220000002100 */
[----:B------:R-:W-:-:S03]  /*0ff0*/  MOV R3, 0x4 ;  /* 0x0000000400037802 */ /* 0x000fc60000000f00 */
[----:B------:R-:W-:Y:S01]  /*1000*/  BAR.SYNC.DEFER_BLOCKING 0x0 ;  /* 0x0000000000007b1d */ /* 0x000fe20000010000 */
[C---:B0-----:R-:W-:Y:S02]  /*1010*/  SHF.L.U32 R2, R0.reuse, 0x3, RZ ;  /* 0x0000000300027819 */ /* 0x041fe400000006ff */
[----:B------:R-:W-:Y:S02]  /*1020*/  SHF.L.U32 R5, R0, 0x2, RZ ;  /* 0x0000000200057819 */ /* 0x000fe400000006ff */
[----:B------:R-:W-:Y:S01]  /*1030*/  LOP3.LUT R6, R2, 0x7f8, RZ, 0xc0, !PT ;  /* 0x000007f802067812 */ /* 0x000fe200078ec0ff */
[----:B------:R-:W-:Y:S01]  /*1040*/  IMAD R2, R4, c[0x0][0x1a8], RZ ;  /* 0x00006a0004027a24 */ /* 0x000fe200078e02ff */
[----:B------:R-:W-:-:S03]  /*1050*/  LOP3.LUT R5, R5, 0x3fc, RZ, 0xc0, !PT ;  /* 0x000003fc05057812 */ /* 0x000fc600078ec0ff */
[----:B------:R-:W-:Y:S01]  /*1060*/  STS.128 [R6.X4], R16 ;  /* 0x0000001006007388 */ /* 0x000fe20000004c00 */
[C---:B------:R-:W-:Y:S01]  /*1070*/  LOP3.LUT R0, R5.reuse, 0x400, RZ, 0xfc, !PT ;  /* 0x0000040005007812 */ /* 0x040fe200078efcff */
[----:B------:R-:W-:Y:S01]  /*1080*/  IMAD.WIDE R2, R2, R3, c[0x0][0x1a0] ;  /* 0x0000680002027625 */ /* 0x000fe200078e0203 */
[C---:B------:R-:W-:Y:S01]  /*1090*/  ISETP.GE.AND P0, PT, R5.reuse, c[0x0][0x1b0], PT ;  /* 0x00006c0005007a0c */ /* 0x040fe20003f06270 */
[----:B------:R-:W-:Y:S04]  /*10a0*/  STS.128 [R6.X4+0x10], R28 ;  /* 0x0000101c06007388 */ /* 0x000fe80000004c00 */
[----:B------:R-:W-:Y:S01]  /*10b0*/  BAR.SYNC.DEFER_BLOCKING 0x0 ;  /* 0x0000000000007b1d */ /* 0x000fe20000010000 */
[----:B------:R-:W-:Y:S01]  /*10c0*/  ISETP.GE.AND P1, PT, R0, c[0x0][0x1b0], PT ;  /* 0x00006c0000007a0c */ /* 0x000fe20003f26270 */
[----:B------:R-:W-:-:S04]  /*10d0*/  IMAD.WIDE.U32 R2, R5, 0x4, R2 ;  /* 0x0000000405027825 */ /* 0x000fc800078e0002 */
[----:B------:R-:W0:Y:S04]  /*10e0*/  LDS.128 R8, [R5.X4] ;  /* 0x0000000005087984 */ /* 0x000e280000004c00 */
[----:B0-----:R0:W-:Y:S04]  /*10f0*/  @!P0 STG.E.128 [R2.64], R8 ;  /* 0x0000000802008986 */ /* 0x0011e8000c101d04 */
[----:B------:R-:W-:Y:S05]  /*1100*/  @P1 EXIT ;  /* 0x000000000000194d */ /* 0x000fea0003800000 */
[----:B------:R-:W1:Y:S04]  /*1110*/  LDS.128 R4, [R5.X4+0x1000] ;  /* 0x0010000005047984 */ /* 0x000e680000004c00 */
[----:B-1----:R-:W-:Y:S01]  /*1120*/  STG.E.128 [R2.64+0x1000], R4 ;  /* 0x0010000402007986 */ /* 0x002fe2000c101d04 */
[----:B------:R-:W-:Y:S05]  /*1130*/  EXIT ;  /* 0x000000000000794d */ /* 0x000fea0003800000 */
.L_x_2:
[----:B------:R-:W-:-:S00]  /*1140*/  BRA `(.L_x_2) ;  /* 0xfffffff000007947 */ /* 0x000fc0000383ffff */
[----:B------:R-:W-:-:S00]  /*1150*/  NOP ;  /* 0x0000000000007918 */ /* 0x000fc00000000000 */
        /* <DEDUP_REMOVED lines=10> */
.L_x_3:


//--------------------- .nv.shared._rms_norm_backward_kernel --------------------------
	.section	.nv.shared._rms_norm_backward_kernel,"aw",@nobits
	.sectionflags	@""
	.align	16
